	.headerflags	@"EF_CUDA_TEXMODE_UNIFIED EF_CUDA_64BIT_ADDRESS EF_CUDA_ACCELERATORS EF_CUDA_SM90 EF_CUDA_VIRTUAL_SM(EF_CUDA_SM90)"
	.elftype	@"ET_EXEC"


//--------------------- .nv.info                  --------------------------
	.section	.nv.info,"",@"SHT_CUDA_INFO"
	.align	4


	//----- nvinfo : EIATTR_REGCOUNT
	.align		4
        /*0000*/ 	.byte	0x04, 0x2f
        /*0002*/ 	.short	(.L_1 - .L_0)
	.align		4
.L_0:
        /*0004*/ 	.word	index@(triton_poi_fused_mul_6)
        /*0008*/ 	.word	0x0000000d


	//----- nvinfo : EIATTR_MIN_STACK_SIZE
	.align		4
.L_1:
        /*000c*/ 	.byte	0x04, 0x12
        /*000e*/ 	.short	(.L_3 - .L_2)
	.align		4
.L_2:
        /*0010*/ 	.word	index@(triton_poi_fused_mul_6)
        /*0014*/ 	.word	0x00000000


	//----- nvinfo : EIATTR_FRAME_SIZE
	.align		4
.L_3:
        /*0018*/ 	.byte	0x04, 0x11
        /*001a*/ 	.short	(.L_5 - .L_4)
	.align		4
.L_4:
        /*001c*/ 	.word	index@(triton_poi_fused_mul_6)
        /*0020*/ 	.word	0x00000000


	//----- nvinfo : EIATTR_MIN_STACK_SIZE
	.align		4
.L_5:
        /*0024*/ 	.byte	0x04, 0x12
        /*0026*/ 	.short	(.L_7 - .L_6)
	.align		4
.L_6:
        /*0028*/ 	.word	index@(triton_poi_fused_mul_6)
        /*002c*/ 	.word	0x00000000
.L_7:


//--------------------- .nv.info.triton_poi_fused_mul_6 --------------------------
	.section	.nv.info.triton_poi_fused_mul_6,"",@"SHT_CUDA_INFO"
	.sectionflags	@""
	.align	4


	//----- nvinfo : EIATTR_CUDA_API_VERSION
	.align		4
        /*0000*/ 	.byte	0x04, 0x37
        /*0002*/ 	.short	(.L_9 - .L_8)
.L_8:
        /*0004*/ 	.word	0x0000007c


	//----- nvinfo : EIATTR_KPARAM_INFO
	.align		4
.L_9:
        /*0008*/ 	.byte	0x04, 0x17
        /*000a*/ 	.short	(.L_11 - .L_10)
.L_10:
        /*000c*/ 	.word	0x00000000
        /*0010*/ 	.short	0x0003
        /*0012*/ 	.short	0x0018
        /*0014*/ 	.byte	0x00, 0xf0, 0x11, 0x00


	//----- nvinfo : EIATTR_KPARAM_INFO
	.align		4
.L_11:
        /*0018*/ 	.byte	0x04, 0x17
        /*001a*/ 	.short	(.L_13 - .L_12)
.L_12:
        /*001c*/ 	.word	0x00000000
        /*0020*/ 	.short	0x0002
        /*0022*/ 	.short	0x0010
        /*0024*/ 	.byte	0x00, 0xf4, 0x21, 0x00


	//----- nvinfo : EIATTR_KPARAM_INFO
	.align		4
.L_13:
        /*0028*/ 	.byte	0x04, 0x17
        /*002a*/ 	.short	(.L_15 - .L_14)
.L_14:
        /*002c*/ 	.word	0x00000000
        /*0030*/ 	.short	0x0001
        /*0032*/ 	.short	0x0008
        /*0034*/ 	.byte	0x00, 0xf4, 0x21, 0x00


	//----- nvinfo : EIATTR_KPARAM_INFO
	.align		4
.L_15:
        /*0038*/ 	.byte	0x04, 0x17
        /*003a*/ 	.short	(.L_17 - .L_16)
.L_16:
        /*003c*/ 	.word	0x00000000
        /*0040*/ 	.short	0x0000
        /*0042*/ 	.short	0x0000
        /*0044*/ 	.byte	0x00, 0xf4, 0x21, 0x00


	//----- nvinfo : EIATTR_SPARSE_MMA_MASK
	.align		4
.L_17:
        /*0048*/ 	.byte	0x03, 0x50
        /*004a*/ 	.short	0x0000


	//----- nvinfo : EIATTR_MAXREG_COUNT
	.align		4
        /*004c*/ 	.byte	0x03, 0x1b
        /*004e*/ 	.short	0x00ff


	//----- nvinfo : EIATTR_EXIT_INSTR_OFFSETS
	.align		4
        /*0050*/ 	.byte	0x04, 0x1c
        /*0052*/ 	.short	(.L_19 - .L_18)


	//   ....[0]....
.L_18:
        /*0054*/ 	.word	0x00000280


	//----- nvinfo : EIATTR_REQNTID
	.align		4
.L_19:
        /*0058*/ 	.byte	0x04, 0x10
        /*005a*/ 	.short	(.L_21 - .L_20)
.L_20:
        /*005c*/ 	.word	0x00000080
        /*0060*/ 	.word	0x00000001
        /*0064*/ 	.word	0x00000001


	//----- nvinfo : EIATTR_CBANK_PARAM_SIZE
	.align		4
.L_21:
        /*0068*/ 	.byte	0x03, 0x19
        /*006a*/ 	.short	0x001c


	//----- nvinfo : EIATTR_PARAM_CBANK
	.align		4
        /*006c*/ 	.byte	0x04, 0x0a
        /*006e*/ 	.short	(.L_23 - .L_22)
	.align		4
.L_22:
        /*0070*/ 	.word	index@(.nv.constant0.triton_poi_fused_mul_6)
        /*0074*/ 	.short	0x0210
        /*0076*/ 	.short	0x001c


	//----- nvinfo : EIATTR_SW_WAR
	.align		4
.L_23:
        /*0078*/ 	.byte	0x04, 0x36
        /*007a*/ 	.short	(.L_25 - .L_24)
.L_24:
        /*007c*/ 	.word	0x00000008
.L_25:


//--------------------- .nv.callgraph             --------------------------
	.section	.nv.callgraph,"",@"SHT_CUDA_CALLGRAPH"
	.align	4
	.sectionentsize	8
	.align		4
        /*0000*/ 	.word	0x00000000
	.align		4
        /*0004*/ 	.word	0xffffffff
	.align		4
        /*0008*/ 	.word	0x00000000
	.align		4
        /*000c*/ 	.word	0xfffffffe
	.align		4
        /*0010*/ 	.word	0x00000000
	.align		4
        /*0014*/ 	.word	0xfffffffd
	.align		4
        /*0018*/ 	.word	0x00000000
	.align		4
        /*001c*/ 	.word	0xfffffffc


//--------------------- .text.triton_poi_fused_mul_6 --------------------------
	.section	.text.triton_poi_fused_mul_6,"ax",@progbits
	.align	128
        .global         triton_poi_fused_mul_6
        .type           triton_poi_fused_mul_6,@function
        .size           triton_poi_fused_mul_6,(.L_x_1 - triton_poi_fused_mul_6)
        .other          triton_poi_fused_mul_6,@"STO_CUDA_ENTRY STV_DEFAULT"
triton_poi_fused_mul_6:
.text.triton_poi_fused_mul_6:
[----:B------:R-:W-:Y:S01]  /*0000*/  LDC R1, c[0x0][0x28] ;  /* 0x00000a00ff017b82 */ /* 0x000fe20000000800 */
[----:B------:R-:W1:Y:S01]  /*0010*/  S2R R0, SR_TID.X ;  /* 0x0000000000007919 */ /* 0x000e620000002100 */
[----:B------:R-:W-:Y:S01]  /*0020*/  ULDC.64 UR4, c[0x0][0x208] ;  /* 0x0000820000047ab9 */ /* 0x000fe20000000a00 */
[----:B------:R-:W2:Y:S01]  /*0030*/  S2R R3, SR_CTAID.X ;  /* 0x0000000000037919 */ /* 0x000ea20000002500 */
[----:B-1----:R-:W-:-:S05]  /*0040*/  IMAD.SHL.U32 R0, R0, 0x2, RZ ;  /* 0x0000000200007824 */ /* 0x002fca00078e00ff */
[----:B------:R-:W-:-:S05]  /*0050*/  LOP3.LUT R0, R0, 0xfe, RZ, 0xc0, !PT ;  /* 0x000000fe00007812 */ /* 0x000fca00078ec0ff */
[----:B--2---:R-:W-:-:S05]  /*0060*/  IMAD R0, R3, 0x100, R0 ;  /* 0x0000010003007824 */ /* 0x004fca00078e0200 */
[----:B------:R-:W-:-:S04]  /*0070*/  SHF.R.S32.HI R3, RZ, 0x1f, R0 ;  /* 0x0000001fff037819 */ /* 0x000fc80000011400 */
[----:B------:R-:W-:-:S04]  /*0080*/  LEA.HI R6, R3, R0, RZ, 0xa ;  /* 0x0000000003067211 */ /* 0x000fc800078f50ff */
[----:B------:R-:W-:-:S05]  /*0090*/  LOP3.LUT R3, R6, 0xfc00, RZ, 0xc0, !PT ;  /* 0x0000fc0006037812 */ /* 0x000fca00078ec0ff */
[----:B------:R-:W-:-:S05]  /*00a0*/  IMAD.IADD R7, R0, 0x1, -R3 ;  /* 0x0000000100077824 */ /* 0x000fca00078e0a03 */
[----:B------:R-:W-:-:S04]  /*00b0*/  PRMT R2, R7, 0x9910, RZ ;  /* 0x0000991007027816 */ /* 0x000fc800000000ff */
[----:B------:R-:W-:-:S04]  /*00c0*/  SHF.R.S32.HI R2, RZ, 0xf, R2 ;  /* 0x0000000fff027819 */ /* 0x000fc80000011402 */
[----:B------:R-:W-:-:S04]  /*00d0*/  LOP3.LUT R2, R2, 0xffff, RZ, 0xc0, !PT ;  /* 0x0000ffff02027812 */ /* 0x000fc800078ec0ff */
[----:B------:R-:W-:-:S04]  /*00e0*/  LEA.HI R4, R2, R7, RZ, 0x18 ;  /* 0x0000000702047211 */ /* 0x000fc800078fc0ff */
[C---:B------:R-:W-:Y:S02]  /*00f0*/  LOP3.LUT R2, R4.reuse, 0xff00, RZ, 0xc0, !PT ;  /* 0x0000ff0004027812 */ /* 0x040fe400078ec0ff */
[----:B------:R-:W-:Y:S02]  /*0100*/  PRMT R8, R4, 0x9910, RZ ;  /* 0x0000991004087816 */ /* 0x000fe400000000ff */
[----:B------:R-:W1:Y:S01]  /*0110*/  LDC.64 R4, c[0x0][0x210] ;  /* 0x00008400ff047b82 */ /* 0x000e620000000a00 */
[----:B------:R-:W-:Y:S01]  /*0120*/  IMAD.MOV R10, RZ, RZ, -R2 ;  /* 0x000000ffff0a7224 */ /* 0x000fe200078e0a02 */
[----:B------:R-:W-:-:S04]  /*0130*/  SHF.R.S32.HI R8, RZ, 0x8, R8 ;  /* 0x00000008ff087819 */ /* 0x000fc80000011408 */
[----:B------:R-:W-:Y:S02]  /*0140*/  PRMT R10, R10, 0x7710, RZ ;  /* 0x000077100a0a7816 */ /* 0x000fe400000000ff */
[----:B------:R-:W2:Y:S01]  /*0150*/  LDC.64 R2, c[0x0][0x218] ;  /* 0x00008600ff027b82 */ /* 0x000ea20000000a00 */
[----:B------:R-:W-:Y:S02]  /*0160*/  PRMT R9, R8, 0x9910, RZ ;  /* 0x0000991008097816 */ /* 0x000fe400000000ff */
[----:B------:R-:W-:-:S05]  /*0170*/  IMAD.IADD R7, R7, 0x1, R10 ;  /* 0x0000000107077824 */ /* 0x000fca00078e020a */
[----:B------:R-:W-:Y:S02]  /*0180*/  PRMT R10, R7, 0x9910, RZ ;  /* 0x00009910070a7816 */ /* 0x000fe400000000ff */
[----:B------:R-:W-:-:S03]  /*0190*/  SHF.R.S32.HI R7, RZ, 0xa, R6 ;  /* 0x0000000aff077819 */ /* 0x000fc60000011406 */
[----:B------:R-:W-:-:S04]  /*01a0*/  IMAD.MOV.U32 R6, RZ, RZ, R10 ;  /* 0x000000ffff067224 */ /* 0x000fc800078e000a */
[----:B------:R-:W-:-:S04]  /*01b0*/  IMAD R6, R7, 0x100, R6 ;  /* 0x0000010007067824 */ /* 0x000fc800078e0206 */
[----:B------:R-:W-:Y:S02]  /*01c0*/  IMAD R9, R9, 0x4000, R6 ;  /* 0x0000400009097824 */ /* 0x000fe400078e0206 */
[----:B--2---:R-:W-:Y:S02]  /*01d0*/  IMAD.WIDE R2, R7, 0x4, R2 ;  /* 0x0000000407027825 */ /* 0x004fe400078e0202 */
[----:B------:R-:W2:Y:S02]  /*01e0*/  LDC.64 R6, c[0x0][0x220] ;  /* 0x00008800ff067b82 */ /* 0x000ea40000000a00 */
[----:B-1----:R-:W-:Y:S02]  /*01f0*/  IMAD.WIDE R4, R9, 0x4, R4 ;  /* 0x0000000409047825 */ /* 0x002fe400078e0204 */
[----:B------:R-:W3:Y:S04]  /*0200*/  LDG.E.EL R2, desc[UR4][R2.64] ;  /* 0x0000000402027981 */ /* 0x000ee8000c2e1900 */
[----:B------:R-:W3:Y:S01]  /*0210*/  LDG.E.64 R4, desc[UR4][R4.64] ;  /* 0x0000000404047981 */ /* 0x000ee2000c1e1b00 */
[----:B--2---:R-:W-:-:S04]  /*0220*/  IMAD.WIDE R6, R0, 0x4, R6 ;  /* 0x0000000400067825 */ /* 0x004fc800078e0206 */
[--C-:B---3--:R-:W-:Y:S01]  /*0230*/  FADD R8, R4, R2.reuse ;  /* 0x0000000204087221 */ /* 0x108fe20000000000 */
[----:B------:R-:W-:-:S03]  /*0240*/  FADD R9, R5, R2 ;  /* 0x0000000205097221 */ /* 0x000fc60000000000 */
[----:B------:R-:W-:Y:S01]  /*0250*/  FADD R8, R8, R8 ;  /* 0x0000000808087221 */ /* 0x000fe20000000000 */
[----:B------:R-:W-:-:S05]  /*0260*/  FADD R9, R9, R9 ;  /* 0x0000000909097221 */ /* 0x000fca0000000000 */
[----:B------:R-:W-:Y:S01]  /*0270*/  STG.E.64 desc[UR4][R6.64], R8 ;  /* 0x0000000806007986 */ /* 0x000fe2000c101b04 */
[----:B------:R-:W-:Y:S05]  /*0280*/  EXIT ;  /* 0x000000000000794d */ /* 0x000fea0003800000 */
.L_x_0:
[----:B------:R-:W-:-:S00]  /*0290*/  BRA `(.L_x_0) ;  /* 0xfffffffc00fc7947 */ /* 0x000fc0000383ffff */
[----:B------:R-:W-:-:S00]  /*02a0*/  NOP ;  /* 0x0000000000007918 */ /* 0x000fc00000000000 */
        /* <DEDUP_REMOVED lines=13> */
.L_x_1:


//--------------------- .nv.constant0.triton_poi_fused_mul_6 --------------------------
	.section	.nv.constant0.triton_poi_fused_mul_6,"a",@progbits
	.sectionflags	@""
	.align	4
.nv.constant0.triton_poi_fused_mul_6:
	.zero		556
